//
// Generated by NVIDIA NVVM Compiler
//
// Compiler Build ID: CL-36424714
// Cuda compilation tools, release 13.0, V13.0.88
// Based on NVVM 20.0.0
//

.version 9.0
.target sm_100
.address_size 64

	// .globl	addScalarToMatrixKernel

.visible .entry addScalarToMatrixKernel(
	.param .u64 .ptr .align 1 addScalarToMatrixKernel_param_0,
	.param .u32 addScalarToMatrixKernel_param_1,
	.param .u64 .ptr .align 1 addScalarToMatrixKernel_param_2,
	.param .u32 addScalarToMatrixKernel_param_3,
	.param .u32 addScalarToMatrixKernel_param_4
)
{
	.reg .pred 	%p<2>;
	.reg .b32 	%r<12>;
	.reg .b64 	%rd<7>;
	.reg .b64 	%fd<4>;

	ld.param.u64 	%rd1, [addScalarToMatrixKernel_param_0];
	ld.param.u32 	%r2, [addScalarToMatrixKernel_param_1];
	ld.param.u64 	%rd2, [addScalarToMatrixKernel_param_2];
	ld.param.u32 	%r3, [addScalarToMatrixKernel_param_3];
	ld.param.u32 	%r4, [addScalarToMatrixKernel_param_4];
	mov.u32 	%r5, %ctaid.x;
	mov.u32 	%r6, %ntid.x;
	mov.u32 	%r7, %tid.x;
	mad.lo.s32 	%r1, %r5, %r6, %r7;
	setp.ge.s32 	%p1, %r1, %r4;
	@%p1 bra 	$L__BB0_2;
	cvta.to.global.u64 	%rd3, %rd1;
	cvta.to.global.u64 	%rd4, %rd2;
	ld.global.f64 	%fd1, [%rd3];
	div.s32 	%r8, %r1, %r3;
	mul.lo.s32 	%r9, %r8, %r3;
	sub.s32 	%r10, %r1, %r9;
	mad.lo.s32 	%r11, %r8, %r2, %r10;
	mul.wide.s32 	%rd5, %r11, 8;
	add.s64 	%rd6, %rd4, %rd5;
	ld.global.f64 	%fd2, [%rd6];
	add.f64 	%fd3, %fd1, %fd2;
	st.global.f64 	[%rd6], %fd3;
$L__BB0_2:
	ret;

}


// ===== COMPILED SASS (sm_100) =====

	.target	sm_100

	.elftype	@"ET_EXEC"


//--------------------- .note.nv.tkinfo           --------------------------
	.section	.note.nv.tkinfo,"",@"SHT_NOTE"
	.sectionflags	@"SHF_NOTE_NV_TKINFO"
	.tkinfo
        /*0018*/ 	.word	0x00000002
        /*0030*/ 	.string	""
        /*0030*/ 	.string	"ptxas"
        /*0030*/ 	.string	"Cuda compilation tools, release 13.0, V13.0.88"
        /*0030*/ 	.string	"Build cuda_13.0.r13.0/compiler.36424714_0"
        /*0030*/ 	.string	"-arch sm_100 -m 64 "



//--------------------- .note.nv.cuinfo           --------------------------
	.section	.note.nv.cuinfo,"",@"SHT_NOTE"
	.sectionflags	@"SHF_NOTE_NV_CUINFO"
        /*0018*/ 	.short	0x0002
        /*001a*/ 	.short	0x0064
        /*001c*/ 	.short	0x0082
	.zero		2


//--------------------- .nv.info                  --------------------------
	.section	.nv.info,"",@"SHT_CUDA_INFO"
	.align	4


	//----- nvinfo : EIATTR_REGCOUNT
	.align		4
        /*0000*/ 	.byte	0x04, 0x2f
        /*0002*/ 	.short	(.L_1 - .L_0)
	.align		4
.L_0:
        /*0004*/ 	.word	index@(addScalarToMatrixKernel)
        /*0008*/ 	.word	0x0000000c


	//----- nvinfo : EIATTR_FRAME_SIZE
	.align		4
.L_1:
        /*000c*/ 	.byte	0x04, 0x11
        /*000e*/ 	.short	(.L_3 - .L_2)
	.align		4
.L_2:
        /*0010*/ 	.word	index@(addScalarToMatrixKernel)
        /*0014*/ 	.word	0x00000000


	//----- nvinfo : EIATTR_MIN_STACK_SIZE
	.align		4
.L_3:
        /*0018*/ 	.byte	0x04, 0x12
        /*001a*/ 	.short	(.L_5 - .L_4)
	.align		4
.L_4:
        /*001c*/ 	.word	index@(addScalarToMatrixKernel)
        /*0020*/ 	.word	0x00000000
.L_5:


//--------------------- .nv.compat                --------------------------
	.section	.nv.compat,"",@"SHT_CUDA_COMPAT_INFO"
	.align	4
        /*0000*/ 	.byte	0x02, 0x09, 0x00, 0x00, 0x02, 0x02, 0x01, 0x00, 0x02, 0x05, 0x05, 0x00, 0x03, 0x07, 0x01, 0x01
        /*0010*/ 	.byte	0x02, 0x03, 0x00, 0x00, 0x02, 0x06, 0x01, 0x00, 0x04, 0x0b, 0x08, 0x00, 0x01, 0x00, 0x00, 0x00
        /*0020*/ 	.byte	0x00, 0x00, 0x00, 0x00


//--------------------- .nv.info.addScalarToMatrixKernel --------------------------
	.section	.nv.info.addScalarToMatrixKernel,"",@"SHT_CUDA_INFO"
	.sectionflags	@""
	.align	4


	//----- nvinfo : EIATTR_CUDA_API_VERSION
	.align		4
        /*0000*/ 	.byte	0x04, 0x37
        /*0002*/ 	.short	(.L_7 - .L_6)
.L_6:
        /*0004*/ 	.word	0x00000082


	//----- nvinfo : EIATTR_KPARAM_INFO
	.align		4
.L_7:
        /*0008*/ 	.byte	0x04, 0x17
        /*000a*/ 	.short	(.L_9 - .L_8)
.L_8:
        /*000c*/ 	.word	0x00000000
        /*0010*/ 	.short	0x0004
        /*0012*/ 	.short	0x001c
        /*0014*/ 	.byte	0x00, 0xf0, 0x11, 0x00


	//----- nvinfo : EIATTR_KPARAM_INFO
	.align		4
.L_9:
        /*0018*/ 	.byte	0x04, 0x17
        /*001a*/ 	.short	(.L_11 - .L_10)
.L_10:
        /*001c*/ 	.word	0x00000000
        /*0020*/ 	.short	0x0003
        /*0022*/ 	.short	0x0018
        /*0024*/ 	.byte	0x00, 0xf0, 0x11, 0x00


	//----- nvinfo : EIATTR_KPARAM_INFO
	.align		4
.L_11:
        /*0028*/ 	.byte	0x04, 0x17
        /*002a*/ 	.short	(.L_13 - .L_12)
.L_12:
        /*002c*/ 	.word	0x00000000
        /*0030*/ 	.short	0x0002
        /*0032*/ 	.short	0x0010
        /*0034*/ 	.byte	0x00, 0xf5, 0x21, 0x00


	//----- nvinfo : EIATTR_KPARAM_INFO
	.align		4
.L_13:
        /*0038*/ 	.byte	0x04, 0x17
        /*003a*/ 	.short	(.L_15 - .L_14)
.L_14:
        /*003c*/ 	.word	0x00000000
        /*0040*/ 	.short	0x0001
        /*0042*/ 	.short	0x0008
        /*0044*/ 	.byte	0x00, 0xf0, 0x11, 0x00


	//----- nvinfo : EIATTR_KPARAM_INFO
	.align		4
.L_15:
        /*0048*/ 	.byte	0x04, 0x17
        /*004a*/ 	.short	(.L_17 - .L_16)
.L_16:
        /*004c*/ 	.word	0x00000000
        /*0050*/ 	.short	0x0000
        /*0052*/ 	.short	0x0000
        /*0054*/ 	.byte	0x00, 0xf5, 0x21, 0x00


	//----- nvinfo : EIATTR_SPARSE_MMA_MASK
	.align		4
.L_17:
        /*0058*/ 	.byte	0x03, 0x50
        /*005a*/ 	.short	0x0000


	//----- nvinfo : EIATTR_MAXREG_COUNT
	.align		4
        /*005c*/ 	.byte	0x03, 0x1b
        /*005e*/ 	.short	0x00ff


	//----- nvinfo : EIATTR_MERCURY_ISA_VERSION
	.align		4
        /*0060*/ 	.byte	0x03, 0x5f
        /*0062*/ 	.short	0x0101


	//----- nvinfo : EIATTR_VRC_CTA_INIT_COUNT
	.align		4
        /*0064*/ 	.byte	0x02, 0x4a
	.zero		1
	.zero		1


	//----- nvinfo : EIATTR_EXIT_INSTR_OFFSETS
	.align		4
        /*0068*/ 	.byte	0x04, 0x1c
        /*006a*/ 	.short	(.L_19 - .L_18)


	//   ....[0]....
.L_18:
        /*006c*/ 	.word	0x00000070


	//   ....[1]....
        /*0070*/ 	.word	0x000002d0


	//----- nvinfo : EIATTR_CBANK_PARAM_SIZE
	.align		4
.L_19:
        /*0074*/ 	.byte	0x03, 0x19
        /*0076*/ 	.short	0x0020


	//----- nvinfo : EIATTR_PARAM_CBANK
	.align		4
        /*0078*/ 	.byte	0x04, 0x0a
        /*007a*/ 	.short	(.L_21 - .L_20)
	.align		4
.L_20:
        /*007c*/ 	.word	index@(.nv.constant0.addScalarToMatrixKernel)
        /*0080*/ 	.short	0x0380
        /*0082*/ 	.short	0x0020


	//----- nvinfo : EIATTR_SW_WAR
	.align		4
.L_21:
        /*0084*/ 	.byte	0x04, 0x36
        /*0086*/ 	.short	(.L_23 - .L_22)
.L_22:
        /*0088*/ 	.word	0x00000008
.L_23:


//--------------------- .nv.callgraph             --------------------------
	.section	.nv.callgraph,"",@"SHT_CUDA_CALLGRAPH"
	.align	4
	.sectionentsize	8
	.align		4
        /*0000*/ 	.word	0x00000000
	.align		4
        /*0004*/ 	.word	0xffffffff
	.align		4
        /*0008*/ 	.word	0x00000000
	.align		4
        /*000c*/ 	.word	0xfffffffe
	.align		4
        /*0010*/ 	.word	0x00000000
	.align		4
        /*0014*/ 	.word	0xfffffffd
	.align		4
        /*0018*/ 	.word	0x00000000
	.align		4
        /*001c*/ 	.word	0xfffffffc


//--------------------- .text.addScalarToMatrixKernel --------------------------
	.section	.text.addScalarToMatrixKernel,"ax",@progbits
	.align	128
        .global         addScalarToMatrixKernel
        .type           addScalarToMatrixKernel,@function
        .size           addScalarToMatrixKernel,(.L_x_1 - addScalarToMatrixKernel)
        .other          addScalarToMatrixKernel,@"STO_CUDA_ENTRY STV_DEFAULT"
addScalarToMatrixKernel:
.text.addScalarToMatrixKernel:
[----:B------:R-:W-:Y:S01]  /*0000*/  LDC R1, c[0x0][0x37c] ;  /* 0x0000df00ff017b82 */ /* 0x000fe20000000800 */
[----:B------:R-:W0:Y:S07]  /*0010*/  S2R R3, SR_TID.X ;  /* 0x0000000000037919 */ /* 0x000e2e0000002100 */
[----:B------:R-:W0:Y:S01]  /*0020*/  S2UR UR4, SR_CTAID.X ;  /* 0x00000000000479c3 */ /* 0x000e220000002500 */
[----:B------:R-:W1:Y:S07]  /*0030*/  LDCU UR5, c[0x0][0x39c] ;  /* 0x00007380ff0577ac */ /* 0x000e6e0008000800 */
[----:B------:R-:W0:Y:S02]  /*0040*/  LDC R0, c[0x0][0x360] ;  /* 0x0000d800ff007b82 */ /* 0x000e240000000800 */
[----:B0-----:R-:W-:-:S05]  /*0050*/  IMAD R0, R0, UR4, R3 ;  /* 0x0000000400007c24 */ /* 0x001fca000f8e0203 */
[----:B-1----:R-:W-:-:S13]  /*0060*/  ISETP.GE.AND P0, PT, R0, UR5, PT ;  /* 0x0000000500007c0c */ /* 0x002fda000bf06270 */
[----:B------:R-:W-:Y:S05]  /*0070*/  @P0 EXIT ;  /* 0x000000000000094d */ /* 0x000fea0003800000 */
[----:B------:R-:W0:Y:S01]  /*0080*/  LDC R7, c[0x0][0x398] ;  /* 0x0000e600ff077b82 */ /* 0x000e220000000800 */
[----:B------:R-:W1:Y:S01]  /*0090*/  LDCU UR6, c[0x0][0x388] ;  /* 0x00007100ff0677ac */ /* 0x000e620008000800 */
[----:B------:R-:W2:Y:S01]  /*00a0*/  LDCU.64 UR4, c[0x0][0x358] ;  /* 0x00006b00ff0477ac */ /* 0x000ea20008000a00 */
[----:B0-----:R-:W-:-:S04]  /*00b0*/  IABS R5, R7 ;  /* 0x0000000700057213 */ /* 0x001fc80000000000 */
[----:B------:R-:W0:Y:S08]  /*00c0*/  I2F.RP R4, R5 ;  /* 0x0000000500047306 */ /* 0x000e300000209400 */
[----:B0-----:R-:W0:Y:S02]  /*00d0*/  MUFU.RCP R4, R4 ;  /* 0x0000000400047308 */ /* 0x001e240000001000 */
[----:B0-----:R-:W-:-:S06]  /*00e0*/  VIADD R2, R4, 0xffffffe ;  /* 0x0ffffffe04027836 */ /* 0x001fcc0000000000 */
[----:B------:R0:W3:Y:S02]  /*00f0*/  F2I.FTZ.U32.TRUNC.NTZ R3, R2 ;  /* 0x0000000200037305 */ /* 0x0000e4000021f000 */
[----:B0-----:R-:W-:Y:S02]  /*0100*/  HFMA2 R2, -RZ, RZ, 0, 0 ;  /* 0x00000000ff027431 */ /* 0x001fe400000001ff */
[----:B---3--:R-:W-:-:S04]  /*0110*/  IMAD.MOV R6, RZ, RZ, -R3 ;  /* 0x000000ffff067224 */ /* 0x008fc800078e0a03 */
[----:B------:R-:W-:Y:S01]  /*0120*/  IMAD R9, R6, R5, RZ ;  /* 0x0000000506097224 */ /* 0x000fe200078e02ff */
[----:B------:R-:W-:-:S03]  /*0130*/  IABS R6, R0 ;  /* 0x0000000000067213 */ /* 0x000fc60000000000 */
[----:B------:R-:W-:Y:S01]  /*0140*/  IMAD.HI.U32 R3, R3, R9, R2 ;  /* 0x0000000903037227 */ /* 0x000fe200078e0002 */
[----:B------:R-:W-:-:S04]  /*0150*/  LOP3.LUT R2, R0, R7, RZ, 0x3c, !PT ;  /* 0x0000000700027212 */ /* 0x000fc800078e3cff */
[----:B------:R-:W-:Y:S01]  /*0160*/  ISETP.GE.AND P1, PT, R2, RZ, PT ;  /* 0x000000ff0200720c */ /* 0x000fe20003f26270 */
[----:B------:R-:W-:-:S04]  /*0170*/  IMAD.HI.U32 R3, R3, R6, RZ ;  /* 0x0000000603037227 */ /* 0x000fc800078e00ff */
[----:B------:R-:W-:-:S04]  /*0180*/  IMAD.MOV R4, RZ, RZ, -R3 ;  /* 0x000000ffff047224 */ /* 0x000fc800078e0a03 */
[----:B------:R-:W-:-:S05]  /*0190*/  IMAD R4, R5, R4, R6 ;  /* 0x0000000405047224 */ /* 0x000fca00078e0206 */
[----:B------:R-:W-:-:S13]  /*01a0*/  ISETP.GT.U32.AND P2, PT, R5, R4, PT ;  /* 0x000000040500720c */ /* 0x000fda0003f44070 */
[-C--:B------:R-:W-:Y:S01]  /*01b0*/  @!P2 IADD3 R4, PT, PT, R4, -R5.reuse, RZ ;  /* 0x800000050404a210 */ /* 0x080fe20007ffe0ff */
[----:B------:R-:W-:Y:S01]  /*01c0*/  @!P2 VIADD R3, R3, 0x1 ;  /* 0x000000010303a836 */ /* 0x000fe20000000000 */
[----:B------:R-:W-:Y:S02]  /*01d0*/  ISETP.NE.AND P2, PT, R7, RZ, PT ;  /* 0x000000ff0700720c */ /* 0x000fe40003f45270 */
[----:B------:R-:W-:Y:S02]  /*01e0*/  ISETP.GE.U32.AND P0, PT, R4, R5, PT ;  /* 0x000000050400720c */ /* 0x000fe40003f06070 */
[----:B------:R-:W0:Y:S11]  /*01f0*/  LDC.64 R4, c[0x0][0x390] ;  /* 0x0000e400ff047b82 */ /* 0x000e360000000a00 */
[----:B------:R-:W-:-:S05]  /*0200*/  @P0 IADD3 R3, PT, PT, R3, 0x1, RZ ;  /* 0x0000000103030810 */ /* 0x000fca0007ffe0ff */
[----:B------:R-:W-:Y:S02]  /*0210*/  IMAD.MOV.U32 R6, RZ, RZ, R3 ;  /* 0x000000ffff067224 */ /* 0x000fe400078e0003 */
[----:B------:R-:W2:Y:S03]  /*0220*/  LDC.64 R2, c[0x0][0x380] ;  /* 0x0000e000ff027b82 */ /* 0x000ea60000000a00 */
[----:B------:R-:W-:Y:S02]  /*0230*/  @!P1 IADD3 R6, PT, PT, -R6, RZ, RZ ;  /* 0x000000ff06069210 */ /* 0x000fe40007ffe1ff */
[----:B------:R-:W-:-:S04]  /*0240*/  @!P2 LOP3.LUT R6, RZ, R7, RZ, 0x33, !PT ;  /* 0x00000007ff06a212 */ /* 0x000fc800078e33ff */
[----:B------:R-:W-:-:S05]  /*0250*/  IADD3 R8, PT, PT, -R6, RZ, RZ ;  /* 0x000000ff06087210 */ /* 0x000fca0007ffe1ff */
[----:B------:R-:W-:-:S04]  /*0260*/  IMAD R7, R7, R8, R0 ;  /* 0x0000000807077224 */ /* 0x000fc800078e0200 */
[----:B-1----:R-:W-:-:S04]  /*0270*/  IMAD R7, R6, UR6, R7 ;  /* 0x0000000606077c24 */ /* 0x002fc8000f8e0207 */
[----:B0-----:R-:W-:Y:S01]  /*0280*/  IMAD.WIDE R4, R7, 0x8, R4 ;  /* 0x0000000807047825 */ /* 0x001fe200078e0204 */
[----:B--2---:R-:W2:Y:S04]  /*0290*/  LDG.E.64 R2, desc[UR4][R2.64] ;  /* 0x0000000402027981 */ /* 0x004ea8000c1e1b00 */
[----:B------:R-:W2:Y:S02]  /*02a0*/  LDG.E.64 R6, desc[UR4][R4.64] ;  /* 0x0000000404067981 */ /* 0x000ea4000c1e1b00 */
[----:B--2---:R-:W-:-:S07]  /*02b0*/  DADD R6, R2, R6 ;  /* 0x0000000002067229 */ /* 0x004fce0000000006 */
[----:B------:R-:W-:Y:S01]  /*02c0*/  STG.E.64 desc[UR4][R4.64], R6 ;  /* 0x0000000604007986 */ /* 0x000fe2000c101b04 */
[----:B------:R-:W-:Y:S05]  /*02d0*/  EXIT ;  /* 0x000000000000794d */ /* 0x000fea0003800000 */
.L_x_0:
[----:B------:R-:W-:-:S00]  /*02e0*/  BRA `(.L_x_0) ;  /* 0xfffffffc00fc7947 */ /* 0x000fc0000383ffff */
[----:B------:R-:W-:-:S00]  /*02f0*/  NOP ;  /* 0x0000000000007918 */ /* 0x000fc00000000000 */
        /* <DEDUP_REMOVED lines=8> */
.L_x_1:


//--------------------- .nv.shared.reserved.0     --------------------------
	.section	.nv.shared.reserved.0,"aw",@nobits
	.weak		__nv_reservedSMEM_offset_0_alias
	.size		__nv_reservedSMEM_offset_0_alias, 0, 64
	.other		__nv_reservedSMEM_offset_0_alias,@"STO_CUDA_RESERVED_SHARED STV_DEFAULT"
__nv_reservedSMEM_offset_0_alias:
	.zero		0
	.zero		64


//--------------------- .nv.constant0.addScalarToMatrixKernel --------------------------
	.section	.nv.constant0.addScalarToMatrixKernel,"a",@progbits
	.sectionflags	@""
	.align	4
.nv.constant0.addScalarToMatrixKernel:
	.zero		928


//--------------------- SYMBOLS --------------------------

	.type		.nv.reservedSmem.offset0,@object
	.size		.nv.reservedSmem.offset0,0x4
